//
// Generated by NVIDIA NVVM Compiler
//
// Compiler Build ID: CL-36424714
// Cuda compilation tools, release 13.0, V13.0.88
// Based on NVVM 20.0.0
//

.version 9.0
.target sm_100
.address_size 64

	// .globl	_Z5divmvPfS_ii

.visible .entry _Z5divmvPfS_ii(
	.param .u64 .ptr .align 1 _Z5divmvPfS_ii_param_0,
	.param .u64 .ptr .align 1 _Z5divmvPfS_ii_param_1,
	.param .u32 _Z5divmvPfS_ii_param_2,
	.param .u32 _Z5divmvPfS_ii_param_3
)
{
	.reg .pred 	%p<2>;
	.reg .b32 	%r<8>;
	.reg .b32 	%f<4>;
	.reg .b64 	%rd<9>;

	ld.param.u64 	%rd1, [_Z5divmvPfS_ii_param_0];
	ld.param.u64 	%rd2, [_Z5divmvPfS_ii_param_1];
	ld.param.u32 	%r3, [_Z5divmvPfS_ii_param_2];
	ld.param.u32 	%r4, [_Z5divmvPfS_ii_param_3];
	mov.u32 	%r1, %ctaid.x;
	mov.u32 	%r5, %ntid.x;
	mov.u32 	%r6, %tid.x;
	mad.lo.s32 	%r2, %r1, %r5, %r6;
	mul.lo.s32 	%r7, %r4, %r3;
	setp.ge.s32 	%p1, %r2, %r7;
	@%p1 bra 	$L__BB0_2;
	cvta.to.global.u64 	%rd3, %rd1;
	cvta.to.global.u64 	%rd4, %rd2;
	mul.wide.s32 	%rd5, %r2, 4;
	add.s64 	%rd6, %rd3, %rd5;
	ld.global.f32 	%f1, [%rd6];
	mul.wide.u32 	%rd7, %r1, 4;
	add.s64 	%rd8, %rd4, %rd7;
	ld.global.f32 	%f2, [%rd8];
	div.rn.f32 	%f3, %f1, %f2;
	st.global.f32 	[%rd6], %f3;
$L__BB0_2:
	ret;

}


// ===== COMPILED SASS (sm_100) =====

	.target	sm_100

	.elftype	@"ET_EXEC"


//--------------------- .note.nv.tkinfo           --------------------------
	.section	.note.nv.tkinfo,"",@"SHT_NOTE"
	.sectionflags	@"SHF_NOTE_NV_TKINFO"
	.tkinfo
        /*0018*/ 	.word	0x00000002
        /*0030*/ 	.string	""
        /*0030*/ 	.string	"ptxas"
        /*0030*/ 	.string	"Cuda compilation tools, release 13.0, V13.0.88"
        /*0030*/ 	.string	"Build cuda_13.0.r13.0/compiler.36424714_0"
        /*0030*/ 	.string	"-arch sm_100 -m 64 "



//--------------------- .note.nv.cuinfo           --------------------------
	.section	.note.nv.cuinfo,"",@"SHT_NOTE"
	.sectionflags	@"SHF_NOTE_NV_CUINFO"
        /*0018*/ 	.short	0x0002
        /*001a*/ 	.short	0x0064
        /*001c*/ 	.short	0x0082
	.zero		2


//--------------------- .nv.info                  --------------------------
	.section	.nv.info,"",@"SHT_CUDA_INFO"
	.align	4


	//----- nvinfo : EIATTR_REGCOUNT
	.align		4
        /*0000*/ 	.byte	0x04, 0x2f
        /*0002*/ 	.short	(.L_1 - .L_0)
	.align		4
.L_0:
        /*0004*/ 	.word	index@(_Z5divmvPfS_ii)
        /*0008*/ 	.word	0x00000010


	//----- nvinfo : EIATTR_FRAME_SIZE
	.align		4
.L_1:
        /*000c*/ 	.byte	0x04, 0x11
        /*000e*/ 	.short	(.L_3 - .L_2)
	.align		4
.L_2:
        /*0010*/ 	.word	index@($__internal_0_$__cuda_sm3x_div_rn_noftz_f32_slowpath)
        /*0014*/ 	.word	0x00000000


	//----- nvinfo : EIATTR_FRAME_SIZE
	.align		4
.L_3:
        /*0018*/ 	.byte	0x04, 0x11
        /*001a*/ 	.short	(.L_5 - .L_4)
	.align		4
.L_4:
        /*001c*/ 	.word	index@(_Z5divmvPfS_ii)
        /*0020*/ 	.word	0x00000000


	//----- nvinfo : EIATTR_MIN_STACK_SIZE
	.align		4
.L_5:
        /*0024*/ 	.byte	0x04, 0x12
        /*0026*/ 	.short	(.L_7 - .L_6)
	.align		4
.L_6:
        /*0028*/ 	.word	index@(_Z5divmvPfS_ii)
        /*002c*/ 	.word	0x00000000
.L_7:


//--------------------- .nv.compat                --------------------------
	.section	.nv.compat,"",@"SHT_CUDA_COMPAT_INFO"
	.align	4
        /*0000*/ 	.byte	0x02, 0x09, 0x00, 0x00, 0x02, 0x02, 0x01, 0x00, 0x02, 0x05, 0x05, 0x00, 0x03, 0x07, 0x01, 0x01
        /*0010*/ 	.byte	0x02, 0x03, 0x00, 0x00, 0x02, 0x06, 0x01, 0x00, 0x04, 0x0b, 0x08, 0x00, 0x01, 0x00, 0x00, 0x00
        /*0020*/ 	.byte	0x00, 0x00, 0x00, 0x00


//--------------------- .nv.info._Z5divmvPfS_ii   --------------------------
	.section	.nv.info._Z5divmvPfS_ii,"",@"SHT_CUDA_INFO"
	.sectionflags	@""
	.align	4


	//----- nvinfo : EIATTR_CUDA_API_VERSION
	.align		4
        /*0000*/ 	.byte	0x04, 0x37
        /*0002*/ 	.short	(.L_9 - .L_8)
.L_8:
        /*0004*/ 	.word	0x00000082


	//----- nvinfo : EIATTR_KPARAM_INFO
	.align		4
.L_9:
        /*0008*/ 	.byte	0x04, 0x17
        /*000a*/ 	.short	(.L_11 - .L_10)
.L_10:
        /*000c*/ 	.word	0x00000000
        /*0010*/ 	.short	0x0003
        /*0012*/ 	.short	0x0014
        /*0014*/ 	.byte	0x00, 0xf0, 0x11, 0x00


	//----- nvinfo : EIATTR_KPARAM_INFO
	.align		4
.L_11:
        /*0018*/ 	.byte	0x04, 0x17
        /*001a*/ 	.short	(.L_13 - .L_12)
.L_12:
        /*001c*/ 	.word	0x00000000
        /*0020*/ 	.short	0x0002
        /*0022*/ 	.short	0x0010
        /*0024*/ 	.byte	0x00, 0xf0, 0x11, 0x00


	//----- nvinfo : EIATTR_KPARAM_INFO
	.align		4
.L_13:
        /*0028*/ 	.byte	0x04, 0x17
        /*002a*/ 	.short	(.L_15 - .L_14)
.L_14:
        /*002c*/ 	.word	0x00000000
        /*0030*/ 	.short	0x0001
        /*0032*/ 	.short	0x0008
        /*0034*/ 	.byte	0x00, 0xf5, 0x21, 0x00


	//----- nvinfo : EIATTR_KPARAM_INFO
	.align		4
.L_15:
        /*0038*/ 	.byte	0x04, 0x17
        /*003a*/ 	.short	(.L_17 - .L_16)
.L_16:
        /*003c*/ 	.word	0x00000000
        /*0040*/ 	.short	0x0000
        /*0042*/ 	.short	0x0000
        /*0044*/ 	.byte	0x00, 0xf5, 0x21, 0x00


	//----- nvinfo : EIATTR_SPARSE_MMA_MASK
	.align		4
.L_17:
        /*0048*/ 	.byte	0x03, 0x50
        /*004a*/ 	.short	0x0000


	//----- nvinfo : EIATTR_MAXREG_COUNT
	.align		4
        /*004c*/ 	.byte	0x03, 0x1b
        /*004e*/ 	.short	0x00ff


	//----- nvinfo : EIATTR_MERCURY_ISA_VERSION
	.align		4
        /*0050*/ 	.byte	0x03, 0x5f
        /*0052*/ 	.short	0x0101


	//----- nvinfo : EIATTR_VRC_CTA_INIT_COUNT
	.align		4
        /*0054*/ 	.byte	0x02, 0x4a
	.zero		1
	.zero		1


	//----- nvinfo : EIATTR_EXIT_INSTR_OFFSETS
	.align		4
        /*0058*/ 	.byte	0x04, 0x1c
        /*005a*/ 	.short	(.L_19 - .L_18)


	//   ....[0]....
.L_18:
        /*005c*/ 	.word	0x00000080


	//   ....[1]....
        /*0060*/ 	.word	0x000001e0


	//----- nvinfo : EIATTR_CRS_STACK_SIZE
	.align		4
.L_19:
        /*0064*/ 	.byte	0x04, 0x1e
        /*0066*/ 	.short	(.L_21 - .L_20)
.L_20:
        /*0068*/ 	.word	0x00000000


	//----- nvinfo : EIATTR_CBANK_PARAM_SIZE
	.align		4
.L_21:
        /*006c*/ 	.byte	0x03, 0x19
        /*006e*/ 	.short	0x0018


	//----- nvinfo : EIATTR_PARAM_CBANK
	.align		4
        /*0070*/ 	.byte	0x04, 0x0a
        /*0072*/ 	.short	(.L_23 - .L_22)
	.align		4
.L_22:
        /*0074*/ 	.word	index@(.nv.constant0._Z5divmvPfS_ii)
        /*0078*/ 	.short	0x0380
        /*007a*/ 	.short	0x0018


	//----- nvinfo : EIATTR_SW_WAR
	.align		4
.L_23:
        /*007c*/ 	.byte	0x04, 0x36
        /*007e*/ 	.short	(.L_25 - .L_24)
.L_24:
        /*0080*/ 	.word	0x00000008
.L_25:


//--------------------- .nv.callgraph             --------------------------
	.section	.nv.callgraph,"",@"SHT_CUDA_CALLGRAPH"
	.align	4
	.sectionentsize	8
	.align		4
        /*0000*/ 	.word	0x00000000
	.align		4
        /*0004*/ 	.word	0xffffffff
	.align		4
        /*0008*/ 	.word	0x00000000
	.align		4
        /*000c*/ 	.word	0xfffffffe
	.align		4
        /*0010*/ 	.word	0x00000000
	.align		4
        /*0014*/ 	.word	0xfffffffd
	.align		4
        /*0018*/ 	.word	0x00000000
	.align		4
        /*001c*/ 	.word	0xfffffffc


//--------------------- .text._Z5divmvPfS_ii      --------------------------
	.section	.text._Z5divmvPfS_ii,"ax",@progbits
	.align	128
        .global         _Z5divmvPfS_ii
        .type           _Z5divmvPfS_ii,@function
        .size           _Z5divmvPfS_ii,(.L_x_14 - _Z5divmvPfS_ii)
        .other          _Z5divmvPfS_ii,@"STO_CUDA_ENTRY STV_DEFAULT"
_Z5divmvPfS_ii:
.text._Z5divmvPfS_ii:
[----:B------:R-:W-:Y:S01]  /*0000*/  LDC R1, c[0x0][0x37c] ;  /* 0x0000df00ff017b82 */ /* 0x000fe20000000800 */
[----:B------:R-:W0:Y:S01]  /*0010*/  S2R R9, SR_CTAID.X ;  /* 0x0000000000097919 */ /* 0x000e220000002500 */
[----:B------:R-:W1:Y:S01]  /*0020*/  LDCU.64 UR4, c[0x0][0x390] ;  /* 0x00007200ff0477ac */ /* 0x000e620008000a00 */
[----:B------:R-:W0:Y:S01]  /*0030*/  S2R R0, SR_TID.X ;  /* 0x0000000000007919 */ /* 0x000e220000002100 */
[----:B------:R-:W0:Y:S01]  /*0040*/  LDCU UR6, c[0x0][0x360] ;  /* 0x00006c00ff0677ac */ /* 0x000e220008000800 */
[----:B-1----:R-:W-:Y:S01]  /*0050*/  UIMAD UR4, UR5, UR4, URZ ;  /* 0x00000004050472a4 */ /* 0x002fe2000f8e02ff */
[----:B0-----:R-:W-:-:S05]  /*0060*/  IMAD R7, R9, UR6, R0 ;  /* 0x0000000609077c24 */ /* 0x001fca000f8e0200 */
[----:B------:R-:W-:-:S13]  /*0070*/  ISETP.GE.AND P0, PT, R7, UR4, PT ;  /* 0x0000000407007c0c */ /* 0x000fda000bf06270 */
[----:B------:R-:W-:Y:S05]  /*0080*/  @P0 EXIT ;  /* 0x000000000000094d */ /* 0x000fea0003800000 */
[----:B------:R-:W0:Y:S01]  /*0090*/  LDC.64 R2, c[0x0][0x388] ;  /* 0x0000e200ff027b82 */ /* 0x000e220000000a00 */
[----:B------:R-:W1:Y:S07]  /*00a0*/  LDCU.64 UR4, c[0x0][0x358] ;  /* 0x00006b00ff0477ac */ /* 0x000e6e0008000a00 */
[----:B------:R-:W2:Y:S01]  /*00b0*/  LDC.64 R4, c[0x0][0x380] ;  /* 0x0000e000ff047b82 */ /* 0x000ea20000000a00 */
[----:B0-----:R-:W-:-:S06]  /*00c0*/  IMAD.WIDE.U32 R2, R9, 0x4, R2 ;  /* 0x0000000409027825 */ /* 0x001fcc00078e0002 */
[----:B-1----:R-:W3:Y:S01]  /*00d0*/  LDG.E R3, desc[UR4][R2.64] ;  /* 0x0000000402037981 */ /* 0x002ee2000c1e1900 */
[----:B--2---:R-:W-:-:S05]  /*00e0*/  IMAD.WIDE R4, R7, 0x4, R4 ;  /* 0x0000000407047825 */ /* 0x004fca00078e0204 */
[----:B------:R-:W2:Y:S01]  /*00f0*/  LDG.E R0, desc[UR4][R4.64] ;  /* 0x0000000404007981 */ /* 0x000ea2000c1e1900 */
[----:B------:R-:W-:Y:S01]  /*0100*/  BSSY.RECONVERGENT B0, `(.L_x_0) ;  /* 0x000000c000007945 */ /* 0x000fe20003800200 */
[----:B---3--:R-:W0:Y:S08]  /*0110*/  MUFU.RCP R6, R3 ;  /* 0x0000000300067308 */ /* 0x008e300000001000 */
[----:B--2---:R-:W1:Y:S01]  /*0120*/  FCHK P0, R0, R3 ;  /* 0x0000000300007302 */ /* 0x004e620000000000 */
[----:B0-----:R-:W-:-:S04]  /*0130*/  FFMA R7, -R3, R6, 1 ;  /* 0x3f80000003077423 */ /* 0x001fc80000000106 */
[----:B------:R-:W-:-:S04]  /*0140*/  FFMA R7, R6, R7, R6 ;  /* 0x0000000706077223 */ /* 0x000fc80000000006 */
[----:B------:R-:W-:-:S04]  /*0150*/  FFMA R6, R0, R7, RZ ;  /* 0x0000000700067223 */ /* 0x000fc800000000ff */
[----:B------:R-:W-:-:S04]  /*0160*/  FFMA R8, -R3, R6, R0 ;  /* 0x0000000603087223 */ /* 0x000fc80000000100 */
[----:B------:R-:W-:Y:S01]  /*0170*/  FFMA R7, R7, R8, R6 ;  /* 0x0000000807077223 */ /* 0x000fe20000000006 */
[----:B-1----:R-:W-:Y:S06]  /*0180*/  @!P0 BRA `(.L_x_1) ;  /* 0x00000000000c8947 */ /* 0x002fec0003800000 */
[----:B------:R-:W-:-:S07]  /*0190*/  MOV R2, 0x1b0 ;  /* 0x000001b000027802 */ /* 0x000fce0000000f00 */
[----:B------:R-:W-:Y:S05]  /*01a0*/  CALL.REL.NOINC `($__internal_0_$__cuda_sm3x_div_rn_noftz_f32_slowpath) ;  /* 0x0000000000107944 */ /* 0x000fea0003c00000 */
[----:B------:R-:W-:-:S07]  /*01b0*/  IMAD.MOV.U32 R7, RZ, RZ, R0 ;  /* 0x000000ffff077224 */ /* 0x000fce00078e0000 */
.L_x_1:
[----:B------:R-:W-:Y:S05]  /*01c0*/  BSYNC.RECONVERGENT B0 ;  /* 0x0000000000007941 */ /* 0x000fea0003800200 */
.L_x_0:
[----:B------:R-:W-:Y:S01]  /*01d0*/  STG.E desc[UR4][R4.64], R7 ;  /* 0x0000000704007986 */ /* 0x000fe2000c101904 */
[----:B------:R-:W-:Y:S05]  /*01e0*/  EXIT ;  /* 0x000000000000794d */ /* 0x000fea0003800000 */
        .weak           $__internal_0_$__cuda_sm3x_div_rn_noftz_f32_slowpath
        .type           $__internal_0_$__cuda_sm3x_div_rn_noftz_f32_slowpath,@function
        .size           $__internal_0_$__cuda_sm3x_div_rn_noftz_f32_slowpath,(.L_x_14 - $__internal_0_$__cuda_sm3x_div_rn_noftz_f32_slowpath)
$__internal_0_$__cuda_sm3x_div_rn_noftz_f32_slowpath:
[--C-:B------:R-:W-:Y:S01]  /*01f0*/  SHF.R.U32.HI R7, RZ, 0x17, R3.reuse ;  /* 0x00000017ff077819 */ /* 0x100fe20000011603 */
[----:B------:R-:W-:Y:S01]  /*0200*/  BSSY.RECONVERGENT B1, `(.L_x_2) ;  /* 0x0000064000017945 */ /* 0x000fe20003800200 */
[--C-:B------:R-:W-:Y:S01]  /*0210*/  SHF.R.U32.HI R6, RZ, 0x17, R0.reuse ;  /* 0x00000017ff067819 */ /* 0x100fe20000011600 */
[----:B------:R-:W-:Y:S01]  /*0220*/  IMAD.MOV.U32 R8, RZ, RZ, R0 ;  /* 0x000000ffff087224 */ /* 0x000fe200078e0000 */
[----:B------:R-:W-:Y:S01]  /*0230*/  LOP3.LUT R7, R7, 0xff, RZ, 0xc0, !PT ;  /* 0x000000ff07077812 */ /* 0x000fe200078ec0ff */
[----:B------:R-:W-:Y:S01]  /*0240*/  IMAD.MOV.U32 R9, RZ, RZ, R3 ;  /* 0x000000ffff097224 */ /* 0x000fe200078e0003 */
[----:B------:R-:W-:-:S03]  /*0250*/  LOP3.LUT R6, R6, 0xff, RZ, 0xc0, !PT ;  /* 0x000000ff06067812 */ /* 0x000fc600078ec0ff */
[----:B------:R-:W-:Y:S02]  /*0260*/  VIADD R12, R7, 0xffffffff ;  /* 0xffffffff070c7836 */ /* 0x000fe40000000000 */
[----:B------:R-:W-:-:S03]  /*0270*/  VIADD R11, R6, 0xffffffff ;  /* 0xffffffff060b7836 */ /* 0x000fc60000000000 */
[----:B------:R-:W-:-:S04]  /*0280*/  ISETP.GT.U32.AND P0, PT, R12, 0xfd, PT ;  /* 0x000000fd0c00780c */ /* 0x000fc80003f04070 */
[----:B------:R-:W-:-:S13]  /*0290*/  ISETP.GT.U32.OR P0, PT, R11, 0xfd, P0 ;  /* 0x000000fd0b00780c */ /* 0x000fda0000704470 */
[----:B------:R-:W-:Y:S01]  /*02a0*/  @!P0 IMAD.MOV.U32 R10, RZ, RZ, RZ ;  /* 0x000000ffff0a8224 */ /* 0x000fe200078e00ff */
[----:B------:R-:W-:Y:S06]  /*02b0*/  @!P0 BRA `(.L_x_3) ;  /* 0x00000000005c8947 */ /* 0x000fec0003800000 */
[----:B------:R-:W-:Y:S02]  /*02c0*/  FSETP.GTU.FTZ.AND P0, PT, |R0|, +INF , PT ;  /* 0x7f8000000000780b */ /* 0x000fe40003f1c200 */
[----:B------:R-:W-:-:S04]  /*02d0*/  FSETP.GTU.FTZ.AND P1, PT, |R3|, +INF , PT ;  /* 0x7f8000000300780b */ /* 0x000fc80003f3c200 */
[----:B------:R-:W-:-:S13]  /*02e0*/  PLOP3.LUT P0, PT, P0, P1, PT, 0xf8, 0x8f ;  /* 0x00000000008f781c */ /* 0x000fda0000703f70 */
[----:B------:R-:W-:Y:S05]  /*02f0*/  @P0 BRA `(.L_x_4) ;  /* 0x00000004004c0947 */ /* 0x000fea0003800000 */
[----:B------:R-:W-:-:S13]  /*0300*/  LOP3.LUT P0, RZ, R9, 0x7fffffff, R8, 0xc8, !PT ;  /* 0x7fffffff09ff7812 */ /* 0x000fda000780c808 */
[----:B------:R-:W-:Y:S05]  /*0310*/  @!P0 BRA `(.L_x_5) ;  /* 0x00000004003c8947 */ /* 0x000fea0003800000 */
[C---:B------:R-:W-:Y:S02]  /*0320*/  FSETP.NEU.FTZ.AND P2, PT, |R0|.reuse, +INF , PT ;  /* 0x7f8000000000780b */ /* 0x040fe40003f5d200 */
[----:B------:R-:W-:Y:S02]  /*0330*/  FSETP.NEU.FTZ.AND P1, PT, |R3|, +INF , PT ;  /* 0x7f8000000300780b */ /* 0x000fe40003f3d200 */
[----:B------:R-:W-:-:S11]  /*0340*/  FSETP.NEU.FTZ.AND P0, PT, |R0|, +INF , PT ;  /* 0x7f8000000000780b */ /* 0x000fd60003f1d200 */
[----:B------:R-:W-:Y:S05]  /*0350*/  @!P1 BRA !P2, `(.L_x_5) ;  /* 0x00000004002c9947 */ /* 0x000fea0005000000 */
[----:B------:R-:W-:-:S04]  /*0360*/  LOP3.LUT P2, RZ, R8, 0x7fffffff, RZ, 0xc0, !PT ;  /* 0x7fffffff08ff7812 */ /* 0x000fc8000784c0ff */
[----:B------:R-:W-:-:S13]  /*0370*/  PLOP3.LUT P1, PT, P1, P2, PT, 0x2f, 0xf2 ;  /* 0x0000000000f2781c */ /* 0x000fda0000f24577 */
[----:B------:R-:W-:Y:S05]  /*0380*/  @P1 BRA `(.L_x_6) ;  /* 0x0000000400181947 */ /* 0x000fea0003800000 */
[----:B------:R-:W-:-:S04]  /*0390*/  LOP3.LUT P1, RZ, R9, 0x7fffffff, RZ, 0xc0, !PT ;  /* 0x7fffffff09ff7812 */ /* 0x000fc8000782c0ff */
[----:B------:R-:W-:-:S13]  /*03a0*/  PLOP3.LUT P0, PT, P0, P1, PT, 0x2f, 0xf2 ;  /* 0x0000000000f2781c */ /* 0x000fda0000702577 */
[----:B------:R-:W-:Y:S05]  /*03b0*/  @P0 BRA `(.L_x_7) ;  /* 0x0000000400000947 */ /* 0x000fea0003800000 */
[----:B------:R-:W-:Y:S02]  /*03c0*/  ISETP.GE.AND P0, PT, R11, RZ, PT ;  /* 0x000000ff0b00720c */ /* 0x000fe40003f06270 */
[----:B------:R-:W-:-:S11]  /*03d0*/  ISETP.GE.AND P1, PT, R12, RZ, PT ;  /* 0x000000ff0c00720c */ /* 0x000fd60003f26270 */
[----:B------:R-:W-:Y:S02]  /*03e0*/  @P0 IMAD.MOV.U32 R10, RZ, RZ, RZ ;  /* 0x000000ffff0a0224 */ /* 0x000fe400078e00ff */
[----:B------:R-:W-:Y:S01]  /*03f0*/  @!P0 FFMA R8, R0, 1.84467440737095516160e+19, RZ ;  /* 0x5f80000000088823 */ /* 0x000fe200000000ff */
[----:B------:R-:W-:Y:S02]  /*0400*/  @!P0 IMAD.MOV.U32 R10, RZ, RZ, -0x40 ;  /* 0xffffffc0ff0a8424 */ /* 0x000fe400078e00ff */
[----:B------:R-:W-:Y:S02]  /*0410*/  @!P1 FFMA R9, R3, 1.84467440737095516160e+19, RZ ;  /* 0x5f80000003099823 */ /* 0x000fe400000000ff */
[----:B------:R-:W-:-:S07]  /*0420*/  @!P1 VIADD R10, R10, 0x40 ;  /* 0x000000400a0a9836 */ /* 0x000fce0000000000 */
.L_x_3:
[----:B------:R-:W-:Y:S01]  /*0430*/  LEA R0, R7, 0xc0800000, 0x17 ;  /* 0xc080000007007811 */ /* 0x000fe200078eb8ff */
[----:B------:R-:W-:Y:S01]  /*0440*/  VIADD R6, R6, 0xffffff81 ;  /* 0xffffff8106067836 */ /* 0x000fe20000000000 */
[----:B------:R-:W-:Y:S03]  /*0450*/  BSSY.RECONVERGENT B2, `(.L_x_8) ;  /* 0x0000035000027945 */ /* 0x000fe60003800200 */
[----:B------:R-:W-:Y:S01]  /*0460*/  IMAD.IADD R9, R9, 0x1, -R0 ;  /* 0x0000000109097824 */ /* 0x000fe200078e0a00 */
[C---:B------:R-:W-:Y:S01]  /*0470*/  IADD3 R7, PT, PT, R6.reuse, 0x7f, -R7 ;  /* 0x0000007f06077810 */ /* 0x040fe20007ffe807 */
[----:B------:R-:W-:Y:S02]  /*0480*/  IMAD R0, R6, -0x800000, R8 ;  /* 0xff80000006007824 */ /* 0x000fe400078e0208 */
[----:B------:R-:W0:Y:S01]  /*0490*/  MUFU.RCP R3, R9 ;  /* 0x0000000900037308 */ /* 0x000e220000001000 */
[----:B------:R-:W-:Y:S01]  /*04a0*/  FADD.FTZ R11, -R9, -RZ ;  /* 0x800000ff090b7221 */ /* 0x000fe20000010100 */
[----:B------:R-:W-:-:S03]  /*04b0*/  IMAD.IADD R7, R7, 0x1, R10 ;  /* 0x0000000107077824 */ /* 0x000fc600078e020a */
[----:B0-----:R-:W-:-:S04]  /*04c0*/  FFMA R12, R3, R11, 1 ;  /* 0x3f800000030c7423 */ /* 0x001fc8000000000b */
[----:B------:R-:W-:-:S04]  /*04d0*/  FFMA R12, R3, R12, R3 ;  /* 0x0000000c030c7223 */ /* 0x000fc80000000003 */
[----:B------:R-:W-:-:S04]  /*04e0*/  FFMA R3, R0, R12, RZ ;  /* 0x0000000c00037223 */ /* 0x000fc800000000ff */
[----:B------:R-:W-:-:S04]  /*04f0*/  FFMA R8, R11, R3, R0 ;  /* 0x000000030b087223 */ /* 0x000fc80000000000 */
[----:B------:R-:W-:-:S04]  /*0500*/  FFMA R13, R12, R8, R3 ;  /* 0x000000080c0d7223 */ /* 0x000fc80000000003 */
[----:B------:R-:W-:-:S04]  /*0510*/  FFMA R8, R11, R13, R0 ;  /* 0x0000000d0b087223 */ /* 0x000fc80000000000 */
[----:B------:R-:W-:-:S05]  /*0520*/  FFMA R0, R12, R8, R13 ;  /* 0x000000080c007223 */ /* 0x000fca000000000d */
[----:B------:R-:W-:-:S04]  /*0530*/  SHF.R.U32.HI R3, RZ, 0x17, R0 ;  /* 0x00000017ff037819 */ /* 0x000fc80000011600 */
[----:B------:R-:W-:-:S05]  /*0540*/  LOP3.LUT R3, R3, 0xff, RZ, 0xc0, !PT ;  /* 0x000000ff03037812 */ /* 0x000fca00078ec0ff */
[----:B------:R-:W-:-:S04]  /*0550*/  IMAD.IADD R9, R3, 0x1, R7 ;  /* 0x0000000103097824 */ /* 0x000fc800078e0207 */
[----:B------:R-:W-:-:S05]  /*0560*/  VIADD R3, R9, 0xffffffff ;  /* 0xffffffff09037836 */ /* 0x000fca0000000000 */
[----:B------:R-:W-:-:S13]  /*0570*/  ISETP.GE.U32.AND P0, PT, R3, 0xfe, PT ;  /* 0x000000fe0300780c */ /* 0x000fda0003f06070 */
[----:B------:R-:W-:Y:S05]  /*0580*/  @!P0 BRA `(.L_x_9) ;  /* 0x0000000000808947 */ /* 0x000fea0003800000 */
[----:B------:R-:W-:-:S13]  /*0590*/  ISETP.GT.AND P0, PT, R9, 0xfe, PT ;  /* 0x000000fe0900780c */ /* 0x000fda0003f04270 */
[----:B------:R-:W-:Y:S05]  /*05a0*/  @P0 BRA `(.L_x_10) ;  /* 0x00000000006c0947 */ /* 0x000fea0003800000 */
[----:B------:R-:W-:-:S13]  /*05b0*/  ISETP.GE.AND P0, PT, R9, 0x1, PT ;  /* 0x000000010900780c */ /* 0x000fda0003f06270 */
[----:B------:R-:W-:Y:S05]  /*05c0*/  @P0 BRA `(.L_x_11) ;  /* 0x0000000000740947 */ /* 0x000fea0003800000 */
[----:B------:R-:W-:Y:S02]  /*05d0*/  ISETP.GE.AND P0, PT, R9, -0x18, PT ;  /* 0xffffffe80900780c */ /* 0x000fe40003f06270 */
[----:B------:R-:W-:-:S11]  /*05e0*/  LOP3.LUT R0, R0, 0x80000000, RZ, 0xc0, !PT ;  /* 0x8000000000007812 */ /* 0x000fd600078ec0ff */
[----:B------:R-:W-:Y:S05]  /*05f0*/  @!P0 BRA `(.L_x_11) ;  /* 0x0000000000688947 */ /* 0x000fea0003800000 */
[CCC-:B------:R-:W-:Y:S01]  /*0600*/  FFMA.RZ R3, R12.reuse, R8.reuse, R13.reuse ;  /* 0x000000080c037223 */ /* 0x1c0fe2000000c00d */
[CCC-:B------:R-:W-:Y:S01]  /*0610*/  FFMA.RM R6, R12.reuse, R8.reuse, R13.reuse ;  /* 0x000000080c067223 */ /* 0x1c0fe2000000400d */
[C---:B------:R-:W-:Y:S02]  /*0620*/  ISETP.NE.AND P2, PT, R9.reuse, RZ, PT ;  /* 0x000000ff0900720c */ /* 0x040fe40003f45270 */
[----:B------:R-:W-:Y:S02]  /*0630*/  ISETP.NE.AND P1, PT, R9, RZ, PT ;  /* 0x000000ff0900720c */ /* 0x000fe40003f25270 */
[----:B------:R-:W-:Y:S01]  /*0640*/  LOP3.LUT R7, R3, 0x7fffff, RZ, 0xc0, !PT ;  /* 0x007fffff03077812 */ /* 0x000fe200078ec0ff */
[----:B------:R-:W-:Y:S01]  /*0650*/  FFMA.RP R3, R12, R8, R13 ;  /* 0x000000080c037223 */ /* 0x000fe2000000800d */
[----:B------:R-:W-:Y:S02]  /*0660*/  VIADD R8, R9, 0x20 ;  /* 0x0000002009087836 */ /* 0x000fe40000000000 */
[----:B------:R-:W-:Y:S01]  /*0670*/  LOP3.LUT R7, R7, 0x800000, RZ, 0xfc, !PT ;  /* 0x0080000007077812 */ /* 0x000fe200078efcff */
[----:B------:R-:W-:Y:S01]  /*0680*/  IMAD.MOV R9, RZ, RZ, -R9 ;  /* 0x000000ffff097224 */ /* 0x000fe200078e0a09 */
[----:B------:R-:W-:-:S02]  /*0690*/  FSETP.NEU.FTZ.AND P0, PT, R3, R6, PT ;  /* 0x000000060300720b */ /* 0x000fc40003f1d000 */
[----:B------:R-:W-:Y:S02]  /*06a0*/  SHF.L.U32 R8, R7, R8, RZ ;  /* 0x0000000807087219 */ /* 0x000fe400000006ff */
[----:B------:R-:W-:Y:S02]  /*06b0*/  SEL R6, R9, RZ, P2 ;  /* 0x000000ff09067207 */ /* 0x000fe40001000000 */
[----:B------:R-:W-:Y:S02]  /*06c0*/  ISETP.NE.AND P1, PT, R8, RZ, P1 ;  /* 0x000000ff0800720c */ /* 0x000fe40000f25270 */
[----:B------:R-:W-:Y:S02]  /*06d0*/  SHF.R.U32.HI R6, RZ, R6, R7 ;  /* 0x00000006ff067219 */ /* 0x000fe40000011607 */
[----:B------:R-:W-:Y:S02]  /*06e0*/  PLOP3.LUT P0, PT, P0, P1, PT, 0xf8, 0x8f ;  /* 0x00000000008f781c */ /* 0x000fe40000703f70 */
[----:B------:R-:W-:-:S02]  /*06f0*/  SHF.R.U32.HI R8, RZ, 0x1, R6 ;  /* 0x00000001ff087819 */ /* 0x000fc40000011606 */
[----:B------:R-:W-:-:S04]  /*0700*/  SEL R3, RZ, 0x1, !P0 ;  /* 0x00000001ff037807 */ /* 0x000fc80004000000 */
[----:B------:R-:W-:-:S04]  /*0710*/  LOP3.LUT R3, R3, 0x1, R8, 0xf8, !PT ;  /* 0x0000000103037812 */ /* 0x000fc800078ef808 */
[----:B------:R-:W-:-:S05]  /*0720*/  LOP3.LUT R3, R3, R6, RZ, 0xc0, !PT ;  /* 0x0000000603037212 */ /* 0x000fca00078ec0ff */
[----:B------:R-:W-:-:S05]  /*0730*/  IMAD.IADD R3, R8, 0x1, R3 ;  /* 0x0000000108037824 */ /* 0x000fca00078e0203 */
[----:B------:R-:W-:Y:S01]  /*0740*/  LOP3.LUT R0, R3, R0, RZ, 0xfc, !PT ;  /* 0x0000000003007212 */ /* 0x000fe200078efcff */
[----:B------:R-:W-:Y:S06]  /*0750*/  BRA `(.L_x_11) ;  /* 0x0000000000107947 */ /* 0x000fec0003800000 */
.L_x_10:
[----:B------:R-:W-:-:S04]  /*0760*/  LOP3.LUT R0, R0, 0x80000000, RZ, 0xc0, !PT ;  /* 0x8000000000007812 */ /* 0x000fc800078ec0ff */
[----:B------:R-:W-:Y:S01]  /*0770*/  LOP3.LUT R0, R0, 0x7f800000, RZ, 0xfc, !PT ;  /* 0x7f80000000007812 */ /* 0x000fe200078efcff */
[----:B------:R-:W-:Y:S06]  /*0780*/  BRA `(.L_x_11) ;  /* 0x0000000000047947 */ /* 0x000fec0003800000 */
.L_x_9:
[----:B------:R-:W-:-:S07]  /*0790*/  IMAD R0, R7, 0x800000, R0 ;  /* 0x0080000007007824 */ /* 0x000fce00078e0200 */
.L_x_11:
[----:B------:R-:W-:Y:S05]  /*07a0*/  BSYNC.RECONVERGENT B2 ;  /* 0x0000000000027941 */ /* 0x000fea0003800200 */
.L_x_8:
[----:B------:R-:W-:Y:S05]  /*07b0*/  BRA `(.L_x_12) ;  /* 0x0000000000207947 */ /* 0x000fea0003800000 */
.L_x_7:
[----:B------:R-:W-:-:S04]  /*07c0*/  LOP3.LUT R0, R9, 0x80000000, R8, 0x48, !PT ;  /* 0x8000000009007812 */ /* 0x000fc800078e4808 */
[----:B------:R-:W-:Y:S01]  /*07d0*/  LOP3.LUT R0, R0, 0x7f800000, RZ, 0xfc, !PT ;  /* 0x7f80000000007812 */ /* 0x000fe200078efcff */
[----:B------:R-:W-:Y:S06]  /*07e0*/  BRA `(.L_x_12) ;  /* 0x0000000000147947 */ /* 0x000fec0003800000 */
.L_x_6:
[----:B------:R-:W-:Y:S01]  /*07f0*/  LOP3.LUT R0, R9, 0x80000000, R8, 0x48, !PT ;  /* 0x8000000009007812 */ /* 0x000fe200078e4808 */
[----:B------:R-:W-:Y:S06]  /*0800*/  BRA `(.L_x_12) ;  /* 0x00000000000c7947 */ /* 0x000fec0003800000 */
.L_x_5:
[----:B------:R-:W0:Y:S01]  /*0810*/  MUFU.RSQ R0, -QNAN ;  /* 0xffc0000000007908 */ /* 0x000e220000001400 */
[----:B------:R-:W-:Y:S05]  /*0820*/  BRA `(.L_x_12) ;  /* 0x0000000000047947 */ /* 0x000fea0003800000 */
.L_x_4:
[----:B------:R-:W-:-:S07]  /*0830*/  FADD.FTZ R0, R0, R3 ;  /* 0x0000000300007221 */ /* 0x000fce0000010000 */
.L_x_12:
[----:B------:R-:W-:Y:S05]  /*0840*/  BSYNC.RECONVERGENT B1 ;  /* 0x0000000000017941 */ /* 0x000fea0003800200 */
.L_x_2:
[----:B------:R-:W-:-:S04]  /*0850*/  IMAD.MOV.U32 R3, RZ, RZ, 0x0 ;  /* 0x00000000ff037424 */ /* 0x000fc800078e00ff */
[----:B0-----:R-:W-:Y:S05]  /*0860*/  RET.REL.NODEC R2 `(_Z5divmvPfS_ii) ;  /* 0xfffffff402e47950 */ /* 0x001fea0003c3ffff */
.L_x_13:
[----:B------:R-:W-:-:S00]  /*0870*/  BRA `(.L_x_13) ;  /* 0xfffffffc00fc7947 */ /* 0x000fc0000383ffff */
[----:B------:R-:W-:-:S00]  /*0880*/  NOP ;  /* 0x0000000000007918 */ /* 0x000fc00000000000 */
[----:B------:R-:W-:-:S00]  /*0890*/  NOP ;  /* 0x0000000000007918 */ /* 0x000fc00000000000 */
[----:B------:R-:W-:-:S00]  /*08a0*/  NOP ;  /* 0x0000000000007918 */ /* 0x000fc00000000000 */
[----:B------:R-:W-:-:S00]  /*08b0*/  NOP ;  /* 0x0000000000007918 */ /* 0x000fc00000000000 */
[----:B------:R-:W-:-:S00]  /*08c0*/  NOP ;  /* 0x0000000000007918 */ /* 0x000fc00000000000 */
[----:B------:R-:W-:-:S00]  /*08d0*/  NOP ;  /* 0x0000000000007918 */ /* 0x000fc00000000000 */
[----:B------:R-:W-:-:S00]  /*08e0*/  NOP ;  /* 0x0000000000007918 */ /* 0x000fc00000000000 */
[----:B------:R-:W-:-:S00]  /*08f0*/  NOP ;  /* 0x0000000000007918 */ /* 0x000fc00000000000 */
.L_x_14:


//--------------------- .nv.shared.reserved.0     --------------------------
	.section	.nv.shared.reserved.0,"aw",@nobits
	.weak		__nv_reservedSMEM_offset_0_alias
	.size		__nv_reservedSMEM_offset_0_alias, 0, 64
	.other		__nv_reservedSMEM_offset_0_alias,@"STO_CUDA_RESERVED_SHARED STV_DEFAULT"
__nv_reservedSMEM_offset_0_alias:
	.zero		0
	.zero		64


//--------------------- .nv.constant0._Z5divmvPfS_ii --------------------------
	.section	.nv.constant0._Z5divmvPfS_ii,"a",@progbits
	.sectionflags	@""
	.align	4
.nv.constant0._Z5divmvPfS_ii:
	.zero		920


//--------------------- SYMBOLS --------------------------

	.type		.nv.reservedSmem.offset0,@object
	.size		.nv.reservedSmem.offset0,0x4
